	.headerflags	@"EF_CUDA_TEXMODE_UNIFIED EF_CUDA_64BIT_ADDRESS EF_CUDA_ACCELERATORS EF_CUDA_SM90 EF_CUDA_VIRTUAL_SM(EF_CUDA_SM90)"
	.elftype	@"ET_EXEC"


//--------------------- .nv.info                  --------------------------
	.section	.nv.info,"",@"SHT_CUDA_INFO"
	.align	4


	//----- nvinfo : EIATTR_REGCOUNT
	.align		4
        /*0000*/ 	.byte	0x04, 0x2f
        /*0002*/ 	.short	(.L_1 - .L_0)
	.align		4
.L_0:
        /*0004*/ 	.word	index@(triton_poi_fused_convolution_relu_26)
        /*0008*/ 	.word	0x0000000c


	//----- nvinfo : EIATTR_MIN_STACK_SIZE
	.align		4
.L_1:
        /*000c*/ 	.byte	0x04, 0x12
        /*000e*/ 	.short	(.L_3 - .L_2)
	.align		4
.L_2:
        /*0010*/ 	.word	index@(triton_poi_fused_convolution_relu_26)
        /*0014*/ 	.word	0x00000000


	//----- nvinfo : EIATTR_FRAME_SIZE
	.align		4
.L_3:
        /*0018*/ 	.byte	0x04, 0x11
        /*001a*/ 	.short	(.L_5 - .L_4)
	.align		4
.L_4:
        /*001c*/ 	.word	index@(triton_poi_fused_convolution_relu_26)
        /*0020*/ 	.word	0x00000000


	//----- nvinfo : EIATTR_MIN_STACK_SIZE
	.align		4
.L_5:
        /*0024*/ 	.byte	0x04, 0x12
        /*0026*/ 	.short	(.L_7 - .L_6)
	.align		4
.L_6:
        /*0028*/ 	.word	index@(triton_poi_fused_convolution_relu_26)
        /*002c*/ 	.word	0x00000000
.L_7:


//--------------------- .nv.info.triton_poi_fused_convolution_relu_26 --------------------------
	.section	.nv.info.triton_poi_fused_convolution_relu_26,"",@"SHT_CUDA_INFO"
	.sectionflags	@""
	.align	4


	//----- nvinfo : EIATTR_CUDA_API_VERSION
	.align		4
        /*0000*/ 	.byte	0x04, 0x37
        /*0002*/ 	.short	(.L_9 - .L_8)
.L_8:
        /*0004*/ 	.word	0x0000007c


	//----- nvinfo : EIATTR_KPARAM_INFO
	.align		4
.L_9:
        /*0008*/ 	.byte	0x04, 0x17
        /*000a*/ 	.short	(.L_11 - .L_10)
.L_10:
        /*000c*/ 	.word	0x00000000
        /*0010*/ 	.short	0x0002
        /*0012*/ 	.short	0x0010
        /*0014*/ 	.byte	0x00, 0xf0, 0x11, 0x00


	//----- nvinfo : EIATTR_KPARAM_INFO
	.align		4
.L_11:
        /*0018*/ 	.byte	0x04, 0x17
        /*001a*/ 	.short	(.L_13 - .L_12)
.L_12:
        /*001c*/ 	.word	0x00000000
        /*0020*/ 	.short	0x0001
        /*0022*/ 	.short	0x0008
        /*0024*/ 	.byte	0x00, 0xf4, 0x21, 0x00


	//----- nvinfo : EIATTR_KPARAM_INFO
	.align		4
.L_13:
        /*0028*/ 	.byte	0x04, 0x17
        /*002a*/ 	.short	(.L_15 - .L_14)
.L_14:
        /*002c*/ 	.word	0x00000000
        /*0030*/ 	.short	0x0000
        /*0032*/ 	.short	0x0000
        /*0034*/ 	.byte	0x00, 0xf4, 0x21, 0x00


	//----- nvinfo : EIATTR_SPARSE_MMA_MASK
	.align		4
.L_15:
        /*0038*/ 	.byte	0x03, 0x50
        /*003a*/ 	.short	0x0000


	//----- nvinfo : EIATTR_MAXREG_COUNT
	.align		4
        /*003c*/ 	.byte	0x03, 0x1b
        /*003e*/ 	.short	0x00ff


	//----- nvinfo : EIATTR_EXIT_INSTR_OFFSETS
	.align		4
        /*0040*/ 	.byte	0x04, 0x1c
        /*0042*/ 	.short	(.L_17 - .L_16)


	//   ....[0]....
.L_16:
        /*0044*/ 	.word	0x00000170


	//   ....[1]....
        /*0048*/ 	.word	0x00000190


	//----- nvinfo : EIATTR_REQNTID
	.align		4
.L_17:
        /*004c*/ 	.byte	0x04, 0x10
        /*004e*/ 	.short	(.L_19 - .L_18)
.L_18:
        /*0050*/ 	.word	0x00000080
        /*0054*/ 	.word	0x00000001
        /*0058*/ 	.word	0x00000001


	//----- nvinfo : EIATTR_CBANK_PARAM_SIZE
	.align		4
.L_19:
        /*005c*/ 	.byte	0x03, 0x19
        /*005e*/ 	.short	0x0014


	//----- nvinfo : EIATTR_PARAM_CBANK
	.align		4
        /*0060*/ 	.byte	0x04, 0x0a
        /*0062*/ 	.short	(.L_21 - .L_20)
	.align		4
.L_20:
        /*0064*/ 	.word	index@(.nv.constant0.triton_poi_fused_convolution_relu_26)
        /*0068*/ 	.short	0x0210
        /*006a*/ 	.short	0x0014


	//----- nvinfo : EIATTR_SW_WAR
	.align		4
.L_21:
        /*006c*/ 	.byte	0x04, 0x36
        /*006e*/ 	.short	(.L_23 - .L_22)
.L_22:
        /*0070*/ 	.word	0x00000008
.L_23:


//--------------------- .nv.callgraph             --------------------------
	.section	.nv.callgraph,"",@"SHT_CUDA_CALLGRAPH"
	.align	4
	.sectionentsize	8
	.align		4
        /*0000*/ 	.word	0x00000000
	.align		4
        /*0004*/ 	.word	0xffffffff
	.align		4
        /*0008*/ 	.word	0x00000000
	.align		4
        /*000c*/ 	.word	0xfffffffe
	.align		4
        /*0010*/ 	.word	0x00000000
	.align		4
        /*0014*/ 	.word	0xfffffffd
	.align		4
        /*0018*/ 	.word	0x00000000
	.align		4
        /*001c*/ 	.word	0xfffffffc


//--------------------- .text.triton_poi_fused_convolution_relu_26 --------------------------
	.section	.text.triton_poi_fused_convolution_relu_26,"ax",@progbits
	.align	128
        .global         triton_poi_fused_convolution_relu_26
        .type           triton_poi_fused_convolution_relu_26,@function
        .size           triton_poi_fused_convolution_relu_26,(.L_x_1 - triton_poi_fused_convolution_relu_26)
        .other          triton_poi_fused_convolution_relu_26,@"STO_CUDA_ENTRY STV_DEFAULT"
triton_poi_fused_convolution_relu_26:
.text.triton_poi_fused_convolution_relu_26:
[----:B------:R-:W0:Y:S02]  /*0000*/  LDC R1, c[0x0][0x28] ;  /* 0x00000a00ff017b82 */ /* 0x000e240000000800 */
[----:B------:R-:W1:Y:S01]  /*0010*/  S2R R0, SR_TID.X ;  /* 0x0000000000007919 */ /* 0x000e620000002100 */
[----:B------:R-:W2:Y:S01]  /*0020*/  LDC.64 R2, c[0x0][0x210] ;  /* 0x00008400ff027b82 */ /* 0x000ea20000000a00 */
[----:B------:R-:W-:Y:S01]  /*0030*/  ULDC.64 UR4, c[0x0][0x208] ;  /* 0x0000820000047ab9 */ /* 0x000fe20000000a00 */
[----:B------:R-:W3:Y:S06]  /*0040*/  S2R R7, SR_CTAID.X ;  /* 0x0000000000077919 */ /* 0x000eec0000002500 */
[----:B------:R-:W4:Y:S01]  /*0050*/  LDC.64 R4, c[0x0][0x218] ;  /* 0x00008600ff047b82 */ /* 0x000f220000000a00 */
[----:B-1----:R-:W-:-:S02]  /*0060*/  LOP3.LUT R0, R0, 0x7f, RZ, 0xc0, !PT ;  /* 0x0000007f00007812 */ /* 0x002fc400078ec0ff */
[----:B---3--:R-:W-:-:S03]  /*0070*/  SHF.R.S32.HI R6, RZ, 0x18, R7 ;  /* 0x00000018ff067819 */ /* 0x008fc60000011407 */
[----:B------:R-:W-:Y:S01]  /*0080*/  IMAD R7, R7, 0x80, R0 ;  /* 0x0000008007077824 */ /* 0x000fe200078e0200 */
[----:B------:R-:W-:-:S03]  /*0090*/  SGXT R0, R6, 0x1 ;  /* 0x000000010600781a */ /* 0x000fc60000000200 */
[C---:B--2---:R-:W-:Y:S01]  /*00a0*/  IMAD.WIDE R2, R7.reuse, 0x4, R2 ;  /* 0x0000000407027825 */ /* 0x044fe200078e0202 */
[----:B------:R-:W-:Y:S02]  /*00b0*/  ISETP.GE.AND P1, PT, R7, 0x100, PT ;  /* 0x000001000700780c */ /* 0x000fe40003f26270 */
[----:B------:R-:W-:-:S04]  /*00c0*/  LEA.HI R0, R0, R7, RZ, 0x6 ;  /* 0x0000000700007211 */ /* 0x000fc800078f30ff */
[----:B------:R-:W-:-:S05]  /*00d0*/  LOP3.LUT R0, R0, 0xffffffc0, RZ, 0xc0, !PT ;  /* 0xffffffc000007812 */ /* 0x000fca00078ec0ff */
[----:B------:R-:W-:Y:S02]  /*00e0*/  IMAD.IADD R9, R7, 0x1, -R0 ;  /* 0x0000000107097824 */ /* 0x000fe400078e0a00 */
[----:B------:R-:W-:Y:S02]  /*00f0*/  IMAD.MOV.U32 R0, RZ, RZ, RZ ;  /* 0x000000ffff007224 */ /* 0x000fe400078e00ff */
[----:B------:R-:W-:Y:S02]  /*0100*/  IMAD.MOV.U32 R7, RZ, RZ, RZ ;  /* 0x000000ffff077224 */ /* 0x000fe400078e00ff */
[----:B----4-:R-:W-:Y:S02]  /*0110*/  IMAD.WIDE R4, R9, 0x4, R4 ;  /* 0x0000000409047825 */ /* 0x010fe400078e0204 */
[----:B------:R-:W2:Y:S04]  /*0120*/  @!P1 LDG.E R0, desc[UR4][R2.64] ;  /* 0x0000000402009981 */ /* 0x000ea8000c1e1900 */
[----:B------:R-:W2:Y:S02]  /*0130*/  @!P1 LDG.E.EL R7, desc[UR4][R4.64] ;  /* 0x0000000404079981 */ /* 0x000ea4000c2e1900 */
[----:B--2---:R-:W-:Y:S01]  /*0140*/  FADD R6, R7, R0 ;  /* 0x0000000007067221 */ /* 0x004fe20000000000 */
[----:B------:R-:W-:-:S04]  /*0150*/  FSETP.GEU.AND P0, PT, R0, -R7, PT ;  /* 0x800000070000720b */ /* 0x000fc80003f0e000 */
[----:B------:R-:W-:Y:S01]  /*0160*/  FSEL R7, R6, RZ, P0 ;  /* 0x000000ff06077208 */ /* 0x000fe20000000000 */
[----:B------:R-:W-:Y:S08]  /*0170*/  @P1 EXIT ;  /* 0x000000000000194d */ /* 0x000ff00003800000 */
[----:B------:R-:W-:Y:S01]  /*0180*/  STG.E desc[UR4][R2.64], R7 ;  /* 0x0000000702007986 */ /* 0x000fe2000c101904 */
[----:B------:R-:W-:Y:S05]  /*0190*/  EXIT ;  /* 0x000000000000794d */ /* 0x000fea0003800000 */
.L_x_0:
[----:B------:R-:W-:-:S00]  /*01a0*/  BRA `(.L_x_0) ;  /* 0xfffffffc00fc7947 */ /* 0x000fc0000383ffff */
[----:B------:R-:W-:-:S00]  /*01b0*/  NOP ;  /* 0x0000000000007918 */ /* 0x000fc00000000000 */
        /* <DEDUP_REMOVED lines=12> */
.L_x_1:


//--------------------- .nv.constant0.triton_poi_fused_convolution_relu_26 --------------------------
	.section	.nv.constant0.triton_poi_fused_convolution_relu_26,"a",@progbits
	.sectionflags	@""
	.align	4
.nv.constant0.triton_poi_fused_convolution_relu_26:
	.zero		548
